//
// Generated by NVIDIA NVVM Compiler
//
// Compiler Build ID: CL-36424714
// Cuda compilation tools, release 13.0, V13.0.88
// Based on NVVM 20.0.0
//

.version 9.0
.target sm_100
.address_size 64

	// .globl	_Z10matrixMeltPhS_S_iiiiPKf
.extern .func  (.param .b32 func_retval0) vprintf
(
	.param .b64 vprintf_param_0,
	.param .b64 vprintf_param_1
)
;
.global .align 1 .b8 $str[4] = {37, 102, 32};
.global .align 1 .b8 $str$1[2] = {10};
.global .align 1 .b8 $str$2[37] = {97, 108, 112, 104, 97, 91, 37, 100, 93, 32, 105, 115, 32, 37, 102, 44, 32, 105, 110, 100, 101, 120, 32, 105, 110, 32, 109, 97, 116, 32, 105, 115, 32, 37, 100, 10};

.visible .entry _Z10matrixMeltPhS_S_iiiiPKf(
	.param .u64 .ptr .align 1 _Z10matrixMeltPhS_S_iiiiPKf_param_0,
	.param .u64 .ptr .align 1 _Z10matrixMeltPhS_S_iiiiPKf_param_1,
	.param .u64 .ptr .align 1 _Z10matrixMeltPhS_S_iiiiPKf_param_2,
	.param .u32 _Z10matrixMeltPhS_S_iiiiPKf_param_3,
	.param .u32 _Z10matrixMeltPhS_S_iiiiPKf_param_4,
	.param .u32 _Z10matrixMeltPhS_S_iiiiPKf_param_5,
	.param .u32 _Z10matrixMeltPhS_S_iiiiPKf_param_6,
	.param .u64 .ptr .align 1 _Z10matrixMeltPhS_S_iiiiPKf_param_7
)
{
	.local .align 8 .b8 	__local_depot0[24];
	.reg .b64 	%SP;
	.reg .b64 	%SPL;
	.reg .pred 	%p<3>;
	.reg .b16 	%rs<3>;
	.reg .b32 	%r<47>;
	.reg .b32 	%f<18>;
	.reg .b64 	%rd<23>;
	.reg .b64 	%fd<15>;

	mov.u64 	%SPL, __local_depot0;
	cvta.local.u64 	%SP, %SPL;
	ld.param.u64 	%rd2, [_Z10matrixMeltPhS_S_iiiiPKf_param_0];
	ld.param.u64 	%rd3, [_Z10matrixMeltPhS_S_iiiiPKf_param_1];
	ld.param.u64 	%rd4, [_Z10matrixMeltPhS_S_iiiiPKf_param_2];
	ld.param.u32 	%r2, [_Z10matrixMeltPhS_S_iiiiPKf_param_4];
	ld.param.u32 	%r3, [_Z10matrixMeltPhS_S_iiiiPKf_param_6];
	ld.param.u64 	%rd5, [_Z10matrixMeltPhS_S_iiiiPKf_param_7];
	add.u64 	%rd6, %SP, 0;
	add.u64 	%rd1, %SPL, 0;
	mov.u32 	%r4, %ctaid.y;
	mov.u32 	%r5, %nctaid.x;
	mov.u32 	%r6, %ctaid.x;
	mad.lo.s32 	%r7, %r4, %r5, %r6;
	mov.u32 	%r8, %ntid.x;
	mov.u32 	%r9, %ntid.y;
	mov.u32 	%r10, %tid.y;
	mov.u32 	%r11, %tid.x;
	mad.lo.s32 	%r12, %r7, %r9, %r10;
	mad.lo.s32 	%r1, %r12, %r8, %r11;
	setp.gt.s32 	%p1, %r1, %r3;
	@%p1 bra 	$L__BB0_4;
	setp.ne.s32 	%p2, %r1, 88;
	@%p2 bra 	$L__BB0_3;
	cvta.to.global.u64 	%rd7, %rd5;
	ld.global.f32 	%f1, [%rd7];
	cvt.f64.f32 	%fd1, %f1;
	st.local.f64 	[%rd1], %fd1;
	mov.u64 	%rd8, $str;
	cvta.global.u64 	%rd9, %rd8;
	{ // callseq 0, 0
	.param .b64 param0;
	st.param.b64 	[param0], %rd9;
	.param .b64 param1;
	st.param.b64 	[param1], %rd6;
	.param .b32 retval0;
	call.uni (retval0), 
	vprintf, 
	(
	param0, 
	param1
	);
	ld.param.b32 	%r13, [retval0];
	} // callseq 0
	ld.global.f32 	%f2, [%rd7+4];
	cvt.f64.f32 	%fd2, %f2;
	st.local.f64 	[%rd1], %fd2;
	{ // callseq 1, 0
	.param .b64 param0;
	st.param.b64 	[param0], %rd9;
	.param .b64 param1;
	st.param.b64 	[param1], %rd6;
	.param .b32 retval0;
	call.uni (retval0), 
	vprintf, 
	(
	param0, 
	param1
	);
	ld.param.b32 	%r15, [retval0];
	} // callseq 1
	ld.global.f32 	%f3, [%rd7+8];
	cvt.f64.f32 	%fd3, %f3;
	st.local.f64 	[%rd1], %fd3;
	{ // callseq 2, 0
	.param .b64 param0;
	st.param.b64 	[param0], %rd9;
	.param .b64 param1;
	st.param.b64 	[param1], %rd6;
	.param .b32 retval0;
	call.uni (retval0), 
	vprintf, 
	(
	param0, 
	param1
	);
	ld.param.b32 	%r17, [retval0];
	} // callseq 2
	ld.global.f32 	%f4, [%rd7+12];
	cvt.f64.f32 	%fd4, %f4;
	st.local.f64 	[%rd1], %fd4;
	{ // callseq 3, 0
	.param .b64 param0;
	st.param.b64 	[param0], %rd9;
	.param .b64 param1;
	st.param.b64 	[param1], %rd6;
	.param .b32 retval0;
	call.uni (retval0), 
	vprintf, 
	(
	param0, 
	param1
	);
	ld.param.b32 	%r19, [retval0];
	} // callseq 3
	ld.global.f32 	%f5, [%rd7+16];
	cvt.f64.f32 	%fd5, %f5;
	st.local.f64 	[%rd1], %fd5;
	{ // callseq 4, 0
	.param .b64 param0;
	st.param.b64 	[param0], %rd9;
	.param .b64 param1;
	st.param.b64 	[param1], %rd6;
	.param .b32 retval0;
	call.uni (retval0), 
	vprintf, 
	(
	param0, 
	param1
	);
	ld.param.b32 	%r21, [retval0];
	} // callseq 4
	ld.global.f32 	%f6, [%rd7+20];
	cvt.f64.f32 	%fd6, %f6;
	st.local.f64 	[%rd1], %fd6;
	{ // callseq 5, 0
	.param .b64 param0;
	st.param.b64 	[param0], %rd9;
	.param .b64 param1;
	st.param.b64 	[param1], %rd6;
	.param .b32 retval0;
	call.uni (retval0), 
	vprintf, 
	(
	param0, 
	param1
	);
	ld.param.b32 	%r23, [retval0];
	} // callseq 5
	ld.global.f32 	%f7, [%rd7+24];
	cvt.f64.f32 	%fd7, %f7;
	st.local.f64 	[%rd1], %fd7;
	{ // callseq 6, 0
	.param .b64 param0;
	st.param.b64 	[param0], %rd9;
	.param .b64 param1;
	st.param.b64 	[param1], %rd6;
	.param .b32 retval0;
	call.uni (retval0), 
	vprintf, 
	(
	param0, 
	param1
	);
	ld.param.b32 	%r25, [retval0];
	} // callseq 6
	ld.global.f32 	%f8, [%rd7+28];
	cvt.f64.f32 	%fd8, %f8;
	st.local.f64 	[%rd1], %fd8;
	{ // callseq 7, 0
	.param .b64 param0;
	st.param.b64 	[param0], %rd9;
	.param .b64 param1;
	st.param.b64 	[param1], %rd6;
	.param .b32 retval0;
	call.uni (retval0), 
	vprintf, 
	(
	param0, 
	param1
	);
	ld.param.b32 	%r27, [retval0];
	} // callseq 7
	ld.global.f32 	%f9, [%rd7+32];
	cvt.f64.f32 	%fd9, %f9;
	st.local.f64 	[%rd1], %fd9;
	{ // callseq 8, 0
	.param .b64 param0;
	st.param.b64 	[param0], %rd9;
	.param .b64 param1;
	st.param.b64 	[param1], %rd6;
	.param .b32 retval0;
	call.uni (retval0), 
	vprintf, 
	(
	param0, 
	param1
	);
	ld.param.b32 	%r29, [retval0];
	} // callseq 8
	ld.global.f32 	%f10, [%rd7+36];
	cvt.f64.f32 	%fd10, %f10;
	st.local.f64 	[%rd1], %fd10;
	{ // callseq 9, 0
	.param .b64 param0;
	st.param.b64 	[param0], %rd9;
	.param .b64 param1;
	st.param.b64 	[param1], %rd6;
	.param .b32 retval0;
	call.uni (retval0), 
	vprintf, 
	(
	param0, 
	param1
	);
	ld.param.b32 	%r31, [retval0];
	} // callseq 9
	mov.u64 	%rd11, $str$1;
	cvta.global.u64 	%rd12, %rd11;
	{ // callseq 10, 0
	.param .b64 param0;
	st.param.b64 	[param0], %rd12;
	.param .b64 param1;
	st.param.b64 	[param1], 0;
	.param .b32 retval0;
	call.uni (retval0), 
	vprintf, 
	(
	param0, 
	param1
	);
	ld.param.b32 	%r33, [retval0];
	} // callseq 10
$L__BB0_3:
	mul.hi.s32 	%r35, %r1, 1431655766;
	shr.u32 	%r36, %r35, 31;
	add.s32 	%r37, %r35, %r36;
	mul.hi.s32 	%r38, %r37, 1717986919;
	shr.u32 	%r39, %r38, 31;
	shr.s32 	%r40, %r38, 2;
	add.s32 	%r41, %r40, %r39;
	mul.lo.s32 	%r42, %r41, 10;
	sub.s32 	%r43, %r37, %r42;
	cvt.rn.f64.s32 	%fd11, %r43;
	cvt.rn.f64.s32 	%fd12, %r2;
	div.rn.f64 	%fd13, %fd11, %fd12;
	cvt.rn.f32.f64 	%f11, %fd13;
	cvt.f64.f32 	%fd14, %f11;
	st.local.u32 	[%rd1], %r43;
	st.local.f64 	[%rd1+8], %fd14;
	st.local.u32 	[%rd1+16], %r1;
	mov.u64 	%rd13, $str$2;
	cvta.global.u64 	%rd14, %rd13;
	{ // callseq 11, 0
	.param .b64 param0;
	st.param.b64 	[param0], %rd14;
	.param .b64 param1;
	st.param.b64 	[param1], %rd6;
	.param .b32 retval0;
	call.uni (retval0), 
	vprintf, 
	(
	param0, 
	param1
	);
	ld.param.b32 	%r44, [retval0];
	} // callseq 11
	cvt.s64.s32 	%rd16, %r1;
	cvta.to.global.u64 	%rd17, %rd2;
	add.s64 	%rd18, %rd17, %rd16;
	ld.global.u8 	%rs1, [%rd18];
	cvt.rn.f32.u16 	%f12, %rs1;
	cvta.to.global.u64 	%rd19, %rd3;
	add.s64 	%rd20, %rd19, %rd16;
	ld.global.u8 	%rs2, [%rd20];
	cvt.rn.f32.u16 	%f13, %rs2;
	mov.f32 	%f14, 0f3F800000;
	sub.f32 	%f15, %f14, %f11;
	mul.f32 	%f16, %f15, %f13;
	fma.rn.f32 	%f17, %f11, %f12, %f16;
	cvt.rzi.u32.f32 	%r46, %f17;
	cvta.to.global.u64 	%rd21, %rd4;
	add.s64 	%rd22, %rd21, %rd16;
	st.global.u8 	[%rd22], %r46;
$L__BB0_4:
	ret;

}


// ===== COMPILED SASS (sm_100) =====

	.target	sm_100

	.elftype	@"ET_EXEC"


//--------------------- .note.nv.tkinfo           --------------------------
	.section	.note.nv.tkinfo,"",@"SHT_NOTE"
	.sectionflags	@"SHF_NOTE_NV_TKINFO"
	.tkinfo
        /*0018*/ 	.word	0x00000002
        /*0030*/ 	.string	""
        /*0030*/ 	.string	"ptxas"
        /*0030*/ 	.string	"Cuda compilation tools, release 13.0, V13.0.88"
        /*0030*/ 	.string	"Build cuda_13.0.r13.0/compiler.36424714_0"
        /*0030*/ 	.string	"-arch sm_100 -m 64 "



//--------------------- .note.nv.cuinfo           --------------------------
	.section	.note.nv.cuinfo,"",@"SHT_NOTE"
	.sectionflags	@"SHF_NOTE_NV_CUINFO"
        /*0018*/ 	.short	0x0002
        /*001a*/ 	.short	0x0064
        /*001c*/ 	.short	0x0082
	.zero		2


//--------------------- .nv.info                  --------------------------
	.section	.nv.info,"",@"SHT_CUDA_INFO"
	.align	4


	//----- nvinfo : EIATTR_REGCOUNT
	.align		4
        /*0000*/ 	.byte	0x04, 0x2f
        /*0002*/ 	.short	(.L_4 - .L_3)
	.align		4
.L_3:
        /*0004*/ 	.word	index@(_Z10matrixMeltPhS_S_iiiiPKf)
        /*0008*/ 	.word	0x0000001c


	//----- nvinfo : EIATTR_FRAME_SIZE
	.align		4
.L_4:
        /*000c*/ 	.byte	0x04, 0x11
        /*000e*/ 	.short	(.L_6 - .L_5)
	.align		4
.L_5:
        /*0010*/ 	.word	index@($__internal_0_$__cuda_sm20_div_rn_f64_full)
        /*0014*/ 	.word	0x00000018


	//----- nvinfo : EIATTR_FRAME_SIZE
	.align		4
.L_6:
        /*0018*/ 	.byte	0x04, 0x11
        /*001a*/ 	.short	(.L_8 - .L_7)
	.align		4
.L_7:
        /*001c*/ 	.word	index@(_Z10matrixMeltPhS_S_iiiiPKf)
        /*0020*/ 	.word	0x00000018


	//----- nvinfo : EIATTR_MIN_STACK_SIZE
	.align		4
.L_8:
        /*0024*/ 	.byte	0x04, 0x12
        /*0026*/ 	.short	(.L_10 - .L_9)
	.align		4
.L_9:
        /*0028*/ 	.word	index@(_Z10matrixMeltPhS_S_iiiiPKf)
        /*002c*/ 	.word	0x00000018
.L_10:


//--------------------- .nv.compat                --------------------------
	.section	.nv.compat,"",@"SHT_CUDA_COMPAT_INFO"
	.align	4
        /*0000*/ 	.byte	0x02, 0x09, 0x00, 0x00, 0x02, 0x02, 0x01, 0x00, 0x02, 0x05, 0x05, 0x00, 0x03, 0x07, 0x01, 0x01
        /*0010*/ 	.byte	0x02, 0x03, 0x00, 0x00, 0x02, 0x06, 0x01, 0x00, 0x04, 0x0b, 0x08, 0x00, 0x01, 0x00, 0x00, 0x00
        /*0020*/ 	.byte	0x00, 0x00, 0x00, 0x00


//--------------------- .nv.info._Z10matrixMeltPhS_S_iiiiPKf --------------------------
	.section	.nv.info._Z10matrixMeltPhS_S_iiiiPKf,"",@"SHT_CUDA_INFO"
	.sectionflags	@""
	.align	4


	//----- nvinfo : EIATTR_CUDA_API_VERSION
	.align		4
        /*0000*/ 	.byte	0x04, 0x37
        /*0002*/ 	.short	(.L_12 - .L_11)
.L_11:
        /*0004*/ 	.word	0x00000082


	//----- nvinfo : EIATTR_KPARAM_INFO
	.align		4
.L_12:
        /*0008*/ 	.byte	0x04, 0x17
        /*000a*/ 	.short	(.L_14 - .L_13)
.L_13:
        /*000c*/ 	.word	0x00000000
        /*0010*/ 	.short	0x0007
        /*0012*/ 	.short	0x0028
        /*0014*/ 	.byte	0x00, 0xf5, 0x21, 0x00


	//----- nvinfo : EIATTR_KPARAM_INFO
	.align		4
.L_14:
        /*0018*/ 	.byte	0x04, 0x17
        /*001a*/ 	.short	(.L_16 - .L_15)
.L_15:
        /*001c*/ 	.word	0x00000000
        /*0020*/ 	.short	0x0006
        /*0022*/ 	.short	0x0024
        /*0024*/ 	.byte	0x00, 0xf0, 0x11, 0x00


	//----- nvinfo : EIATTR_KPARAM_INFO
	.align		4
.L_16:
        /*0028*/ 	.byte	0x04, 0x17
        /*002a*/ 	.short	(.L_18 - .L_17)
.L_17:
        /*002c*/ 	.word	0x00000000
        /*0030*/ 	.short	0x0005
        /*0032*/ 	.short	0x0020
        /*0034*/ 	.byte	0x00, 0xf0, 0x11, 0x00


	//----- nvinfo : EIATTR_KPARAM_INFO
	.align		4
.L_18:
        /*0038*/ 	.byte	0x04, 0x17
        /*003a*/ 	.short	(.L_20 - .L_19)
.L_19:
        /*003c*/ 	.word	0x00000000
        /*0040*/ 	.short	0x0004
        /*0042*/ 	.short	0x001c
        /*0044*/ 	.byte	0x00, 0xf0, 0x11, 0x00


	//----- nvinfo : EIATTR_KPARAM_INFO
	.align		4
.L_20:
        /*0048*/ 	.byte	0x04, 0x17
        /*004a*/ 	.short	(.L_22 - .L_21)
.L_21:
        /*004c*/ 	.word	0x00000000
        /*0050*/ 	.short	0x0003
        /*0052*/ 	.short	0x0018
        /*0054*/ 	.byte	0x00, 0xf0, 0x11, 0x00


	//----- nvinfo : EIATTR_KPARAM_INFO
	.align		4
.L_22:
        /*0058*/ 	.byte	0x04, 0x17
        /*005a*/ 	.short	(.L_24 - .L_23)
.L_23:
        /*005c*/ 	.word	0x00000000
        /*0060*/ 	.short	0x0002
        /*0062*/ 	.short	0x0010
        /*0064*/ 	.byte	0x00, 0xf5, 0x21, 0x00


	//----- nvinfo : EIATTR_KPARAM_INFO
	.align		4
.L_24:
        /*0068*/ 	.byte	0x04, 0x17
        /*006a*/ 	.short	(.L_26 - .L_25)
.L_25:
        /*006c*/ 	.word	0x00000000
        /*0070*/ 	.short	0x0001
        /*0072*/ 	.short	0x0008
        /*0074*/ 	.byte	0x00, 0xf5, 0x21, 0x00


	//----- nvinfo : EIATTR_KPARAM_INFO
	.align		4
.L_26:
        /*0078*/ 	.byte	0x04, 0x17
        /*007a*/ 	.short	(.L_28 - .L_27)
.L_27:
        /*007c*/ 	.word	0x00000000
        /*0080*/ 	.short	0x0000
        /*0082*/ 	.short	0x0000
        /*0084*/ 	.byte	0x00, 0xf5, 0x21, 0x00


	//----- nvinfo : EIATTR_SPARSE_MMA_MASK
	.align		4
.L_28:
        /*0088*/ 	.byte	0x03, 0x50
        /*008a*/ 	.short	0x0000


	//----- nvinfo : EIATTR_MAXREG_COUNT
	.align		4
        /*008c*/ 	.byte	0x03, 0x1b
        /*008e*/ 	.short	0x00ff


	//----- nvinfo : EIATTR_EXTERNS
	.align		4
        /*0090*/ 	.byte	0x04, 0x0f
        /*0092*/ 	.short	(.L_30 - .L_29)


	//   ....[0]....
	.align		4
.L_29:
        /*0094*/ 	.word	index@(vprintf)


	//----- nvinfo : EIATTR_MERCURY_ISA_VERSION
	.align		4
.L_30:
        /*0098*/ 	.byte	0x03, 0x5f
        /*009a*/ 	.short	0x0101


	//----- nvinfo : EIATTR_VRC_CTA_INIT_COUNT
	.align		4
        /*009c*/ 	.byte	0x02, 0x4a
	.zero		1
	.zero		1


	//----- nvinfo : EIATTR_SYSCALL_OFFSETS
	.align		4
        /*00a0*/ 	.byte	0x04, 0x46
        /*00a2*/ 	.short	(.L_32 - .L_31)


	//   ....[0]....
.L_31:
        /*00a4*/ 	.word	0x00000230


	//   ....[1]....
        /*00a8*/ 	.word	0x000002f0


	//   ....[2]....
        /*00ac*/ 	.word	0x000003b0


	//   ....[3]....
        /*00b0*/ 	.word	0x00000470


	//   ....[4]....
        /*00b4*/ 	.word	0x00000530


	//   ....[5]....
        /*00b8*/ 	.word	0x000005f0


	//   ....[6]....
        /*00bc*/ 	.word	0x000006b0


	//   ....[7]....
        /*00c0*/ 	.word	0x00000770


	//   ....[8]....
        /*00c4*/ 	.word	0x00000830


	//   ....[9]....
        /*00c8*/ 	.word	0x000008f0


	//   ....[10]....
        /*00cc*/ 	.word	0x00000960


	//   ....[11]....
        /*00d0*/ 	.word	0x00000c00


	//----- nvinfo : EIATTR_EXIT_INSTR_OFFSETS
	.align		4
.L_32:
        /*00d4*/ 	.byte	0x04, 0x1c
        /*00d6*/ 	.short	(.L_34 - .L_33)


	//   ....[0]....
.L_33:
        /*00d8*/ 	.word	0x00000120


	//   ....[1]....
        /*00dc*/ 	.word	0x00000d30


	//----- nvinfo : EIATTR_CRS_STACK_SIZE
	.align		4
.L_34:
        /*00e0*/ 	.byte	0x04, 0x1e
        /*00e2*/ 	.short	(.L_36 - .L_35)
.L_35:
        /*00e4*/ 	.word	0x00000000


	//----- nvinfo : EIATTR_CBANK_PARAM_SIZE
	.align		4
.L_36:
        /*00e8*/ 	.byte	0x03, 0x19
        /*00ea*/ 	.short	0x0030


	//----- nvinfo : EIATTR_PARAM_CBANK
	.align		4
        /*00ec*/ 	.byte	0x04, 0x0a
        /*00ee*/ 	.short	(.L_38 - .L_37)
	.align		4
.L_37:
        /*00f0*/ 	.word	index@(.nv.constant0._Z10matrixMeltPhS_S_iiiiPKf)
        /*00f4*/ 	.short	0x0380
        /*00f6*/ 	.short	0x0030


	//----- nvinfo : EIATTR_SW_WAR
	.align		4
.L_38:
        /*00f8*/ 	.byte	0x04, 0x36
        /*00fa*/ 	.short	(.L_40 - .L_39)
.L_39:
        /*00fc*/ 	.word	0x00000008
.L_40:


//--------------------- .nv.callgraph             --------------------------
	.section	.nv.callgraph,"",@"SHT_CUDA_CALLGRAPH"
	.align	4
	.sectionentsize	8
	.align		4
        /*0000*/ 	.word	0x00000000
	.align		4
        /*0004*/ 	.word	0xffffffff
	.align		4
        /*0008*/ 	.word	index@(_Z10matrixMeltPhS_S_iiiiPKf)
	.align		4
        /*000c*/ 	.word	index@(vprintf)
	.align		4
        /*0010*/ 	.word	0x00000000
	.align		4
        /*0014*/ 	.word	0xfffffffe
	.align		4
        /*0018*/ 	.word	0x00000000
	.align		4
        /*001c*/ 	.word	0xfffffffd
	.align		4
        /*0020*/ 	.word	0x00000000
	.align		4
        /*0024*/ 	.word	0xfffffffc


//--------------------- .nv.constant4             --------------------------
	.section	.nv.constant4,"a",@progbits
	.align	8
	.align		8
.nv.constant4:
        /*0000*/ 	.dword	vprintf
	.align		8
        /*0008*/ 	.dword	$str
	.align		8
        /*0010*/ 	.dword	$str$1
	.align		8
        /*0018*/ 	.dword	$str$2


//--------------------- .text._Z10matrixMeltPhS_S_iiiiPKf --------------------------
	.section	.text._Z10matrixMeltPhS_S_iiiiPKf,"ax",@progbits
	.align	128
        .global         _Z10matrixMeltPhS_S_iiiiPKf
        .type           _Z10matrixMeltPhS_S_iiiiPKf,@function
        .size           _Z10matrixMeltPhS_S_iiiiPKf,(.L_x_21 - _Z10matrixMeltPhS_S_iiiiPKf)
        .other          _Z10matrixMeltPhS_S_iiiiPKf,@"STO_CUDA_ENTRY STV_DEFAULT"
_Z10matrixMeltPhS_S_iiiiPKf:
.text._Z10matrixMeltPhS_S_iiiiPKf:
[----:B------:R-:W0:Y:S01]  /*0000*/  LDC R1, c[0x0][0x37c] ;  /* 0x0000df00ff017b82 */ /* 0x000e220000000800 */
[----:B------:R-:W1:Y:S07]  /*0010*/  S2R R3, SR_TID.Y ;  /* 0x0000000000037919 */ /* 0x000e6e0000002200 */
[----:B------:R-:W-:Y:S01]  /*0020*/  S2UR UR4, SR_CTAID.Y ;  /* 0x00000000000479c3 */ /* 0x000fe20000002600 */
[----:B------:R-:W2:Y:S01]  /*0030*/  LDCU UR7, c[0x0][0x2fc] ;  /* 0x00005f80ff0777ac */ /* 0x000ea20008000800 */
[----:B0-----:R-:W-:Y:S01]  /*0040*/  VIADD R1, R1, 0xffffffe8 ;  /* 0xffffffe801017836 */ /* 0x001fe20000000000 */
[----:B------:R-:W0:Y:S01]  /*0050*/  S2R R5, SR_TID.X ;  /* 0x0000000000057919 */ /* 0x000e220000002100 */
[----:B------:R-:W3:Y:S04]  /*0060*/  LDCU UR5, c[0x0][0x370] ;  /* 0x00006e00ff0577ac */ /* 0x000ee80008000800 */
[----:B------:R-:W3:Y:S01]  /*0070*/  S2UR UR6, SR_CTAID.X ;  /* 0x00000000000679c3 */ /* 0x000ee20000002500 */
[----:B------:R-:W0:Y:S01]  /*0080*/  LDCU UR8, c[0x0][0x360] ;  /* 0x00006c00ff0877ac */ /* 0x000e220008000800 */
[----:B------:R-:W4:Y:S06]  /*0090*/  LDCU UR9, c[0x0][0x3a4] ;  /* 0x00007480ff0977ac */ /* 0x000f2c0008000800 */
[----:B------:R-:W1:Y:S01]  /*00a0*/  LDC R18, c[0x0][0x364] ;  /* 0x0000d900ff127b82 */ /* 0x000e620000000800 */
[----:B---3--:R-:W-:Y:S01]  /*00b0*/  UIMAD UR4, UR4, UR5, UR6 ;  /* 0x00000005040472a4 */ /* 0x008fe2000f8e0206 */
[----:B------:R-:W3:Y:S05]  /*00c0*/  LDCU UR5, c[0x0][0x2f8] ;  /* 0x00005f00ff0577ac */ /* 0x000eea0008000800 */
[----:B-1----:R-:W-:-:S04]  /*00d0*/  IMAD R18, R18, UR4, R3 ;  /* 0x0000000412127c24 */ /* 0x002fc8000f8e0203 */
[----:B0-----:R-:W-:-:S05]  /*00e0*/  IMAD R18, R18, UR8, R5 ;  /* 0x0000000812127c24 */ /* 0x001fca000f8e0205 */
[----:B----4-:R-:W-:Y:S02]  /*00f0*/  ISETP.GT.AND P0, PT, R18, UR9, PT ;  /* 0x0000000912007c0c */ /* 0x010fe4000bf04270 */
[----:B---3--:R-:W-:-:S05]  /*0100*/  IADD3 R16, P1, PT, R1, UR5, RZ ;  /* 0x0000000501107c10 */ /* 0x008fca000ff3e0ff */
[----:B--2---:R-:W-:-:S06]  /*0110*/  IMAD.X R2, RZ, RZ, UR7, P1 ;  /* 0x00000007ff027e24 */ /* 0x004fcc00088e06ff */
[----:B------:R-:W-:Y:S05]  /*0120*/  @P0 EXIT ;  /* 0x000000000000094d */ /* 0x000fea0003800000 */
[----:B------:R-:W-:Y:S01]  /*0130*/  ISETP.NE.AND P0, PT, R18, 0x58, PT ;  /* 0x000000581200780c */ /* 0x000fe20003f05270 */
[----:B------:R-:W0:Y:S01]  /*0140*/  LDCU.64 UR36, c[0x0][0x358] ;  /* 0x00006b00ff2477ac */ /* 0x000e220008000a00 */
[----:B------:R-:W-:Y:S11]  /*0150*/  BSSY.RECONVERGENT B6, `(.L_x_0) ;  /* 0x0000082000067945 */ /* 0x000ff60003800200 */
[----:B------:R-:W-:Y:S05]  /*0160*/  @P0 BRA `(.L_x_1) ;  /* 0x0000000800000947 */ /* 0x000fea0003800000 */
[----:B------:R-:W0:Y:S01]  /*0170*/  LDC.64 R8, c[0x0][0x3a8] ;  /* 0x0000ea00ff087b82 */ /* 0x000e220000000a00 */
[----:B------:R-:W-:Y:S01]  /*0180*/  MOV R17, 0x0 ;  /* 0x0000000000117802 */ /* 0x000fe20000000f00 */
[----:B------:R-:W1:Y:S01]  /*0190*/  LDCU.64 UR4, c[0x4][0x8] ;  /* 0x01000100ff0477ac */ /* 0x000e620008000a00 */
[----:B0-----:R-:W2:Y:S05]  /*01a0*/  LDG.E R8, desc[UR36][R8.64] ;  /* 0x0000002408087981 */ /* 0x001eaa000c1e1900 */
[----:B------:R0:W3:Y:S01]  /*01b0*/  LDC.64 R12, c[0x4][R17] ;  /* 0x01000000110c7b82 */ /* 0x0000e20000000a00 */
[----:B-1----:R-:W-:Y:S02]  /*01c0*/  IMAD.U32 R4, RZ, RZ, UR4 ;  /* 0x00000004ff047e24 */ /* 0x002fe4000f8e00ff */
[----:B------:R-:W-:-:S02]  /*01d0*/  IMAD.U32 R5, RZ, RZ, UR5 ;  /* 0x00000005ff057e24 */ /* 0x000fc4000f8e00ff */
[----:B------:R-:W-:Y:S02]  /*01e0*/  IMAD.MOV.U32 R6, RZ, RZ, R16 ;  /* 0x000000ffff067224 */ /* 0x000fe400078e0010 */
[----:B------:R-:W-:Y:S01]  /*01f0*/  IMAD.MOV.U32 R7, RZ, RZ, R2 ;  /* 0x000000ffff077224 */ /* 0x000fe200078e0002 */
[----:B--2---:R-:W1:Y:S02]  /*0200*/  F2F.F64.F32 R10, R8 ;  /* 0x00000008000a7310 */ /* 0x004e640000201800 */
[----:B-1-3--:R0:W-:Y:S04]  /*0210*/  STL.64 [R1], R10 ;  /* 0x0000000a01007387 */ /* 0x00a1e80000100a00 */
[----:B------:R-:W-:-:S07]  /*0220*/  LEPC R20, `(.L_x_2) ;  /* 0x000000001014794e */ /* 0x000fce0000000000 */
[----:B0-----:R-:W-:Y:S05]  /*0230*/  CALL.ABS.NOINC R12 ;  /* 0x000000000c007343 */ /* 0x001fea0003c00000 */
.L_x_2:
[----:B------:R-:W0:Y:S01]  /*0240*/  LDC.64 R10, c[0x0][0x3a8] ;  /* 0x0000ea00ff0a7b82 */ /* 0x000e220000000a00 */
[----:B------:R-:W1:Y:S01]  /*0250*/  LDCU.64 UR4, c[0x4][0x8] ;  /* 0x01000100ff0477ac */ /* 0x000e620008000a00 */
[----:B0-----:R-:W2:Y:S06]  /*0260*/  LDG.E R0, desc[UR36][R10.64+0x4] ;  /* 0x000004240a007981 */ /* 0x001eac000c1e1900 */
[----:B------:R0:W3:Y:S01]  /*0270*/  LDC.64 R12, c[0x4][R17] ;  /* 0x01000000110c7b82 */ /* 0x0000e20000000a00 */
[----:B-1----:R-:W-:Y:S01]  /*0280*/  IMAD.U32 R4, RZ, RZ, UR4 ;  /* 0x00000004ff047e24 */ /* 0x002fe2000f8e00ff */
[----:B------:R-:W-:Y:S01]  /*0290*/  MOV R7, R2 ;  /* 0x0000000200077202 */ /* 0x000fe20000000f00 */
[----:B------:R-:W-:-:S02]  /*02a0*/  IMAD.U32 R5, RZ, RZ, UR5 ;  /* 0x00000005ff057e24 */ /* 0x000fc4000f8e00ff */
[----:B------:R-:W-:Y:S01]  /*02b0*/  IMAD.MOV.U32 R6, RZ, RZ, R16 ;  /* 0x000000ffff067224 */ /* 0x000fe200078e0010 */
[----:B--2---:R-:W1:Y:S02]  /*02c0*/  F2F.F64.F32 R8, R0 ;  /* 0x0000000000087310 */ /* 0x004e640000201800 */
[----:B-1-3--:R0:W-:Y:S04]  /*02d0*/  STL.64 [R1], R8 ;  /* 0x0000000801007387 */ /* 0x00a1e80000100a00 */
[----:B------:R-:W-:-:S07]  /*02e0*/  LEPC R20, `(.L_x_3) ;  /* 0x000000001014794e */ /* 0x000fce0000000000 */
[----:B0-----:R-:W-:Y:S05]  /*02f0*/  CALL.ABS.NOINC R12 ;  /* 0x000000000c007343 */ /* 0x001fea0003c00000 */
.L_x_3:
[----:B------:R-:W0:Y:S01]  /*0300*/  LDC.64 R10, c[0x0][0x3a8] ;  /* 0x0000ea00ff0a7b82 */ /* 0x000e220000000a00 */
[----:B------:R-:W1:Y:S01]  /*0310*/  LDCU.64 UR4, c[0x4][0x8] ;  /* 0x01000100ff0477ac */ /* 0x000e620008000a00 */
[----:B0-----:R-:W2:Y:S06]  /*0320*/  LDG.E R0, desc[UR36][R10.64+0x8] ;  /* 0x000008240a007981 */ /* 0x001eac000c1e1900 */
        /* <DEDUP_REMOVED lines=9> */
.L_x_4:
        /* <DEDUP_REMOVED lines=12> */
.L_x_5:
[----:B------:R-:W0:Y:S01]  /*0480*/  LDC.64 R10, c[0x0][0x3a8] ;  /* 0x0000ea00ff0a7b82 */ /* 0x000e220000000a00 */
[----:B------:R-:W1:Y:S01]  /*0490*/  LDCU.64 UR4, c[0x4][0x8] ;  /* 0x01000100ff0477ac */ /* 0x000e620008000a00 */
[----:B0-----:R-:W2:Y:S06]  /*04a0*/  LDG.E R0, desc[UR36][R10.64+0x10] ;  /* 0x000010240a007981 */ /* 0x001eac000c1e1900 */
[----:B------:R0:W3:Y:S01]  /*04b0*/  LDC.64 R12, c[0x4][R17] ;  /* 0x01000000110c7b82 */ /* 0x0000e20000000a00 */
[----:B-1----:R-:W-:Y:S01]  /*04c0*/  MOV R4, UR4 ;  /* 0x0000000400047c02 */ /* 0x002fe20008000f00 */
[----:B------:R-:W-:-:S02]  /*04d0*/  IMAD.U32 R5, RZ, RZ, UR5 ;  /* 0x00000005ff057e24 */ /* 0x000fc4000f8e00ff */
[----:B------:R-:W-:Y:S02]  /*04e0*/  IMAD.MOV.U32 R6, RZ, RZ, R16 ;  /* 0x000000ffff067224 */ /* 0x000fe400078e0010 */
[----:B------:R-:W-:Y:S01]  /*04f0*/  IMAD.MOV.U32 R7, RZ, RZ, R2 ;  /* 0x000000ffff077224 */ /* 0x000fe200078e0002 */
[----:B--2---:R-:W1:Y:S02]  /*0500*/  F2F.F64.F32 R8, R0 ;  /* 0x0000000000087310 */ /* 0x004e640000201800 */
[----:B-1-3--:R0:W-:Y:S04]  /*0510*/  STL.64 [R1], R8 ;  /* 0x0000000801007387 */ /* 0x00a1e80000100a00 */
[----:B------:R-:W-:-:S07]  /*0520*/  LEPC R20, `(.L_x_6) ;  /* 0x000000001014794e */ /* 0x000fce0000000000 */
[----:B0-----:R-:W-:Y:S05]  /*0530*/  CALL.ABS.NOINC R12 ;  /* 0x000000000c007343 */ /* 0x001fea0003c00000 */
.L_x_6:
        /* <DEDUP_REMOVED lines=12> */
.L_x_7:
[----:B------:R-:W0:Y:S01]  /*0600*/  LDC.64 R10, c[0x0][0x3a8] ;  /* 0x0000ea00ff0a7b82 */ /* 0x000e220000000a00 */
[----:B------:R-:W1:Y:S01]  /*0610*/  LDCU.64 UR4, c[0x4][0x8] ;  /* 0x01000100ff0477ac */ /* 0x000e620008000a00 */
[----:B0-----:R-:W2:Y:S06]  /*0620*/  LDG.E R0, desc[UR36][R10.64+0x18] ;  /* 0x000018240a007981 */ /* 0x001eac000c1e1900 */
[----:B------:R0:W3:Y:S01]  /*0630*/  LDC.64 R12, c[0x4][R17] ;  /* 0x01000000110c7b82 */ /* 0x0000e20000000a00 */
[----:B-1----:R-:W-:Y:S01]  /*0640*/  IMAD.U32 R4, RZ, RZ, UR4 ;  /* 0x00000004ff047e24 */ /* 0x002fe2000f8e00ff */
[----:B------:R-:W-:Y:S01]  /*0650*/  MOV R5, UR5 ;  /* 0x0000000500057c02 */ /* 0x000fe20008000f00 */
[----:B------:R-:W-:-:S02]  /*0660*/  IMAD.MOV.U32 R6, RZ, RZ, R16 ;  /* 0x000000ffff067224 */ /* 0x000fc400078e0010 */
[----:B------:R-:W-:Y:S01]  /*0670*/  IMAD.MOV.U32 R7, RZ, RZ, R2 ;  /* 0x000000ffff077224 */ /* 0x000fe200078e0002 */
[----:B--2---:R-:W1:Y:S02]  /*0680*/  F2F.F64.F32 R8, R0 ;  /* 0x0000000000087310 */ /* 0x004e640000201800 */
[----:B-1-3--:R0:W-:Y:S04]  /*0690*/  STL.64 [R1], R8 ;  /* 0x0000000801007387 */ /* 0x00a1e80000100a00 */
[----:B------:R-:W-:-:S07]  /*06a0*/  LEPC R20, `(.L_x_8) ;  /* 0x000000001014794e */ /* 0x000fce0000000000 */
[----:B0-----:R-:W-:Y:S05]  /*06b0*/  CALL.ABS.NOINC R12 ;  /* 0x000000000c007343 */ /* 0x001fea0003c00000 */
.L_x_8:
        /* <DEDUP_REMOVED lines=12> */
.L_x_9:
        /* <DEDUP_REMOVED lines=12> */
.L_x_10:
        /* <DEDUP_REMOVED lines=12> */
.L_x_11:
[----:B------:R0:W1:Y:S01]  /*0900*/  LDC.64 R8, c[0x4][R17] ;  /* 0x0100000011087b82 */ /* 0x0000620000000a00 */
[----:B------:R-:W2:Y:S01]  /*0910*/  LDCU.64 UR4, c[0x4][0x10] ;  /* 0x01000200ff0477ac */ /* 0x000ea20008000a00 */
[----:B------:R-:W-:Y:S01]  /*0920*/  CS2R R6, SRZ ;  /* 0x0000000000067805 */ /* 0x000fe2000001ff00 */
[----:B--2---:R-:W-:Y:S02]  /*0930*/  IMAD.U32 R4, RZ, RZ, UR4 ;  /* 0x00000004ff047e24 */ /* 0x004fe4000f8e00ff */
[----:B0-----:R-:W-:-:S07]  /*0940*/  IMAD.U32 R5, RZ, RZ, UR5 ;  /* 0x00000005ff057e24 */ /* 0x001fce000f8e00ff */
[----:B------:R-:W-:-:S07]  /*0950*/  LEPC R20, `(.L_x_1) ;  /* 0x000000001014794e */ /* 0x000fce0000000000 */
[----:B-1----:R-:W-:Y:S05]  /*0960*/  CALL.ABS.NOINC R8 ;  /* 0x0000000008007343 */ /* 0x002fea0003c00000 */
.L_x_1:
[----:B0-----:R-:W-:Y:S05]  /*0970*/  BSYNC.RECONVERGENT B6 ;  /* 0x0000000000067941 */ /* 0x001fea0003800200 */
.L_x_0:
[----:B------:R-:W0:Y:S01]  /*0980*/  LDCU UR4, c[0x0][0x39c] ;  /* 0x00007380ff0477ac */ /* 0x000e220008000800 */
[----:B------:R-:W-:Y:S01]  /*0990*/  IMAD.MOV.U32 R4, RZ, RZ, 0x1 ;  /* 0x00000001ff047424 */ /* 0x000fe200078e00ff */
[----:B------:R-:W-:Y:S01]  /*09a0*/  BSSY.RECONVERGENT B0, `(.L_x_12) ;  /* 0x0000018000007945 */ /* 0x000fe20003800200 */
[----:B------:R-:W-:-:S05]  /*09b0*/  IMAD.HI R0, R18, 0x55555556, RZ ;  /* 0x5555555612007827 */ /* 0x000fca00078e02ff */
[----:B------:R-:W-:-:S05]  /*09c0*/  LEA.HI R0, R0, R0, RZ, 0x1 ;  /* 0x0000000000007211 */ /* 0x000fca00078f08ff */
[----:B------:R-:W-:Y:S01]  /*09d0*/  IMAD.HI R3, R0, 0x66666667, RZ ;  /* 0x6666666700037827 */ /* 0x000fe200078e02ff */
[----:B0-----:R-:W0:Y:S04]  /*09e0*/  I2F.F64 R24, UR4 ;  /* 0x0000000400187d12 */ /* 0x001e280008201c00 */
[----:B------:R-:W-:-:S04]  /*09f0*/  SHF.R.U32.HI R8, RZ, 0x1f, R3 ;  /* 0x0000001fff087819 */ /* 0x000fc80000011603 */
[----:B------:R-:W-:-:S05]  /*0a00*/  LEA.HI.SX32 R3, R3, R8, 0x1e ;  /* 0x0000000803037211 */ /* 0x000fca00078ff2ff */
[----:B------:R-:W-:-:S04]  /*0a10*/  IMAD R0, R3, -0xa, R0 ;  /* 0xfffffff603007824 */ /* 0x000fc800078e0200 */
[----:B------:R-:W1:Y:S08]  /*0a20*/  I2F.F64 R10, R0 ;  /* 0x00000000000a7312 */ /* 0x000e700000201c00 */
[----:B0-----:R-:W0:Y:S01]  /*0a30*/  MUFU.RCP64H R5, R25 ;  /* 0x0000001900057308 */ /* 0x001e220000001800 */
[----:B-1----:R-:W-:Y:S01]  /*0a40*/  FSETP.GEU.AND P1, PT, |R11|, 6.5827683646048100446e-37, PT ;  /* 0x036000000b00780b */ /* 0x002fe20003f2e200 */
[----:B0-----:R-:W-:-:S08]  /*0a50*/  DFMA R6, -R24, R4, 1 ;  /* 0x3ff000001806742b */ /* 0x001fd00000000104 */
[----:B------:R-:W-:-:S08]  /*0a60*/  DFMA R6, R6, R6, R6 ;  /* 0x000000060606722b */ /* 0x000fd00000000006 */
[----:B------:R-:W-:-:S08]  /*0a70*/  DFMA R6, R4, R6, R4 ;  /* 0x000000060406722b */ /* 0x000fd00000000004 */
[----:B------:R-:W-:-:S08]  /*0a80*/  DFMA R4, -R24, R6, 1 ;  /* 0x3ff000001804742b */ /* 0x000fd00000000106 */
[----:B------:R-:W-:-:S08]  /*0a90*/  DFMA R4, R6, R4, R6 ;  /* 0x000000040604722b */ /* 0x000fd00000000006 */
[----:B------:R-:W-:-:S08]  /*0aa0*/  DMUL R8, R10, R4 ;  /* 0x000000040a087228 */ /* 0x000fd00000000000 */
[----:B------:R-:W-:-:S08]  /*0ab0*/  DFMA R6, -R24, R8, R10 ;  /* 0x000000081806722b */ /* 0x000fd0000000010a */
[----:B------:R-:W-:-:S10]  /*0ac0*/  DFMA R8, R4, R6, R8 ;  /* 0x000000060408722b */ /* 0x000fd40000000008 */
[----:B------:R-:W-:-:S05]  /*0ad0*/  FFMA R3, RZ, R25, R9 ;  /* 0x00000019ff037223 */ /* 0x000fca0000000009 */
[----:B------:R-:W-:-:S13]  /*0ae0*/  FSETP.GT.AND P0, PT, |R3|, 1.469367938527859385e-39, PT ;  /* 0x001000000300780b */ /* 0x000fda0003f04200 */
[----:B------:R-:W-:Y:S05]  /*0af0*/  @P0 BRA P1, `(.L_x_13) ;  /* 0x0000000000080947 */ /* 0x000fea0000800000 */
[----:B------:R-:W-:-:S07]  /*0b00*/  MOV R22, 0xb20 ;  /* 0x00000b2000167802 */ /* 0x000fce0000000f00 */
[----:B------:R-:W-:Y:S05]  /*0b10*/  CALL.REL.NOINC `($__internal_0_$__cuda_sm20_div_rn_f64_full) ;  /* 0x0000000000887944 */ /* 0x000fea0003c00000 */
.L_x_13:
[----:B------:R-:W-:Y:S05]  /*0b20*/  BSYNC.RECONVERGENT B0 ;  /* 0x0000000000007941 */ /* 0x000fea0003800200 */
.L_x_12:
[----:B------:R-:W0:Y:S01]  /*0b30*/  F2F.F32.F64 R17, R8 ;  /* 0x0000000800117310 */ /* 0x000e220000301000 */
[----:B------:R-:W-:Y:S01]  /*0b40*/  MOV R3, 0x0 ;  /* 0x0000000000037802 */ /* 0x000fe20000000f00 */
[----:B------:R1:W-:Y:S01]  /*0b50*/  STL [R1], R0 ;  /* 0x0000000001007387 */ /* 0x0003e20000100800 */
[----:B------:R-:W2:Y:S01]  /*0b60*/  LDCU.64 UR4, c[0x4][0x18] ;  /* 0x01000300ff0477ac */ /* 0x000ea20008000a00 */
[----:B------:R-:W-:Y:S01]  /*0b70*/  IMAD.MOV.U32 R6, RZ, RZ, R16 ;  /* 0x000000ffff067224 */ /* 0x000fe200078e0010 */
[----:B------:R1:W3:Y:S01]  /*0b80*/  LDC.64 R12, c[0x4][R3] ;  /* 0x01000000030c7b82 */ /* 0x0002e20000000a00 */
[----:B------:R1:W-:Y:S01]  /*0b90*/  STL [R1+0x10], R18 ;  /* 0x0000101201007387 */ /* 0x0003e20000100800 */
[----:B------:R-:W-:Y:S01]  /*0ba0*/  IMAD.MOV.U32 R7, RZ, RZ, R2 ;  /* 0x000000ffff077224 */ /* 0x000fe200078e0002 */
[----:B0-----:R-:W0:Y:S01]  /*0bb0*/  F2F.F64.F32 R10, R17 ;  /* 0x00000011000a7310 */ /* 0x001e220000201800 */
[----:B--2---:R-:W-:Y:S01]  /*0bc0*/  MOV R4, UR4 ;  /* 0x0000000400047c02 */ /* 0x004fe20008000f00 */
[----:B------:R-:W-:Y:S01]  /*0bd0*/  IMAD.U32 R5, RZ, RZ, UR5 ;  /* 0x00000005ff057e24 */ /* 0x000fe2000f8e00ff */
[----:B0-----:R1:W-:Y:S06]  /*0be0*/  STL.64 [R1+0x8], R10 ;  /* 0x0000080a01007387 */ /* 0x0013ec0000100a00 */
[----:B------:R-:W-:-:S07]  /*0bf0*/  LEPC R20, `(.L_x_14) ;  /* 0x000000001014794e */ /* 0x000fce0000000000 */
[----:B-1-3--:R-:W-:Y:S05]  /*0c00*/  CALL.ABS.NOINC R12 ;  /* 0x000000000c007343 */ /* 0x00afea0003c00000 */
.L_x_14:
[----:B------:R-:W0:Y:S01]  /*0c10*/  LDCU.128 UR4, c[0x0][0x380] ;  /* 0x00007000ff0477ac */ /* 0x000e220008000c00 */
[----:B------:R-:W-:Y:S02]  /*0c20*/  SHF.R.S32.HI R8, RZ, 0x1f, R18 ;  /* 0x0000001fff087819 */ /* 0x000fe40000011412 */
[C---:B0-----:R-:W-:Y:S02]  /*0c30*/  IADD3 R4, P1, PT, R18.reuse, UR6, RZ ;  /* 0x0000000612047c10 */ /* 0x041fe4000ff3e0ff */
[----:B------:R-:W-:Y:S02]  /*0c40*/  IADD3 R2, P0, PT, R18, UR4, RZ ;  /* 0x0000000412027c10 */ /* 0x000fe4000ff1e0ff */
[C---:B------:R-:W-:Y:S02]  /*0c50*/  IADD3.X R5, PT, PT, R8.reuse, UR7, RZ, P1, !PT ;  /* 0x0000000708057c10 */ /* 0x040fe40008ffe4ff */
[----:B------:R-:W-:Y:S01]  /*0c60*/  IADD3.X R3, PT, PT, R8, UR5, RZ, P0, !PT ;  /* 0x0000000508037c10 */ /* 0x000fe200087fe4ff */
[----:B------:R-:W0:Y:S02]  /*0c70*/  LDCU.64 UR4, c[0x0][0x390] ;  /* 0x00007200ff0477ac */ /* 0x000e240008000a00 */
[----:B------:R-:W2:Y:S04]  /*0c80*/  LDG.E.U8 R4, desc[UR36][R4.64] ;  /* 0x0000002404047981 */ /* 0x000ea8000c1e1100 */
[----:B------:R-:W3:Y:S01]  /*0c90*/  LDG.E.U8 R2, desc[UR36][R2.64] ;  /* 0x0000002402027981 */ /* 0x000ee2000c1e1100 */
[----:B------:R-:W-:Y:S01]  /*0ca0*/  FADD R7, -R17, 1 ;  /* 0x3f80000011077421 */ /* 0x000fe20000000100 */
[----:B0-----:R-:W-:-:S04]  /*0cb0*/  IADD3 R18, P0, PT, R18, UR4, RZ ;  /* 0x0000000412127c10 */ /* 0x001fc8000ff1e0ff */
[----:B------:R-:W-:Y:S02]  /*0cc0*/  IADD3.X R19, PT, PT, R8, UR5, RZ, P0, !PT ;  /* 0x0000000508137c10 */ /* 0x000fe400087fe4ff */
[----:B--2---:R-:W-:Y:S02]  /*0cd0*/  I2FP.F32.U32 R6, R4 ;  /* 0x0000000400067245 */ /* 0x004fe40000201000 */
[----:B---3--:R-:W-:-:S03]  /*0ce0*/  I2FP.F32.U32 R0, R2 ;  /* 0x0000000200007245 */ /* 0x008fc60000201000 */
[----:B------:R-:W-:-:S04]  /*0cf0*/  FMUL R6, R6, R7 ;  /* 0x0000000706067220 */ /* 0x000fc80000400000 */
[----:B------:R-:W-:-:S04]  /*0d00*/  FFMA R0, R17, R0, R6 ;  /* 0x0000000011007223 */ /* 0x000fc80000000006 */
[----:B------:R-:W0:Y:S02]  /*0d10*/  F2I.U32.TRUNC.NTZ R7, R0 ;  /* 0x0000000000077305 */ /* 0x000e24000020f000 */
[----:B0-----:R-:W-:Y:S01]  /*0d20*/  STG.E.U8 desc[UR36][R18.64], R7 ;  /* 0x0000000712007986 */ /* 0x001fe2000c101124 */
[----:B------:R-:W-:Y:S05]  /*0d30*/  EXIT ;  /* 0x000000000000794d */ /* 0x000fea0003800000 */
        .weak           $__internal_0_$__cuda_sm20_div_rn_f64_full
        .type           $__internal_0_$__cuda_sm20_div_rn_f64_full,@function
        .size           $__internal_0_$__cuda_sm20_div_rn_f64_full,(.L_x_21 - $__internal_0_$__cuda_sm20_div_rn_f64_full)
$__internal_0_$__cuda_sm20_div_rn_f64_full:
[C---:B------:R-:W-:Y:S01]  /*0d40*/  FSETP.GEU.AND P0, PT, |R25|.reuse, 1.469367938527859385e-39, PT ;  /* 0x001000001900780b */ /* 0x040fe20003f0e200 */
[--C-:B------:R-:W-:Y:S01]  /*0d50*/  IMAD.MOV.U32 R6, RZ, RZ, R24.reuse ;  /* 0x000000ffff067224 */ /* 0x100fe200078e0018 */
[C---:B------:R-:W-:Y:S01]  /*0d60*/  LOP3.LUT R4, R25.reuse, 0x800fffff, RZ, 0xc0, !PT ;  /* 0x800fffff19047812 */ /* 0x040fe200078ec0ff */
[----:B------:R-:W-:Y:S01]  /*0d70*/  IMAD.MOV.U32 R7, RZ, RZ, R25 ;  /* 0x000000ffff077224 */ /* 0x000fe200078e0019 */
[----:B------:R-:W-:Y:S01]  /*0d80*/  MOV R12, 0x1 ;  /* 0x00000001000c7802 */ /* 0x000fe20000000f00 */
[----:B------:R-:W-:Y:S01]  /*0d90*/  IMAD.MOV.U32 R9, RZ, RZ, R11 ;  /* 0x000000ffff097224 */ /* 0x000fe200078e000b */
[----:B------:R-:W-:Y:S01]  /*0da0*/  LOP3.LUT R5, R4, 0x3ff00000, RZ, 0xfc, !PT ;  /* 0x3ff0000004057812 */ /* 0x000fe200078efcff */
[----:B------:R-:W-:Y:S01]  /*0db0*/  IMAD.MOV.U32 R4, RZ, RZ, R24 ;  /* 0x000000ffff047224 */ /* 0x000fe200078e0018 */
[----:B------:R-:W-:Y:S01]  /*0dc0*/  LOP3.LUT R24, R25, 0x7ff00000, RZ, 0xc0, !PT ;  /* 0x7ff0000019187812 */ /* 0x000fe200078ec0ff */
[----:B------:R-:W-:Y:S01]  /*0dd0*/  IMAD.MOV.U32 R8, RZ, RZ, R10 ;  /* 0x000000ffff087224 */ /* 0x000fe200078e000a */
[C---:B------:R-:W-:Y:S01]  /*0de0*/  FSETP.GEU.AND P2, PT, |R9|.reuse, 1.469367938527859385e-39, PT ;  /* 0x001000000900780b */ /* 0x040fe20003f4e200 */
[----:B------:R-:W-:Y:S01]  /*0df0*/  IMAD.MOV.U32 R17, RZ, RZ, 0x1ca00000 ;  /* 0x1ca00000ff117424 */ /* 0x000fe200078e00ff */
[----:B------:R-:W-:Y:S01]  /*0e00*/  LOP3.LUT R3, R9, 0x7ff00000, RZ, 0xc0, !PT ;  /* 0x7ff0000009037812 */ /* 0x000fe200078ec0ff */
[----:B------:R-:W-:Y:S01]  /*0e10*/  @!P0 DMUL R4, R6, 8.98846567431157953865e+307 ;  /* 0x7fe0000006048828 */ /* 0x000fe20000000000 */
[----:B------:R-:W-:Y:S02]  /*0e20*/  BSSY.RECONVERGENT B1, `(.L_x_15) ;  /* 0x000004d000017945 */ /* 0x000fe40003800200 */
[----:B------:R-:W-:Y:S01]  /*0e30*/  ISETP.GE.U32.AND P1, PT, R3, R24, PT ;  /* 0x000000180300720c */ /* 0x000fe20003f26070 */
[----:B------:R-:W-:-:S02]  /*0e40*/  IMAD.MOV.U32 R19, RZ, RZ, R3 ;  /* 0x000000ffff137224 */ /* 0x000fc400078e0003 */
[----:B------:R-:W0:Y:S04]  /*0e50*/  MUFU.RCP64H R13, R5 ;  /* 0x00000005000d7308 */ /* 0x000e280000001800 */
[----:B------:R-:W-:Y:S02]  /*0e60*/  @!P2 LOP3.LUT R14, R7, 0x7ff00000, RZ, 0xc0, !PT ;  /* 0x7ff00000070ea812 */ /* 0x000fe400078ec0ff */
[----:B------:R-:W-:Y:S02]  /*0e70*/  @!P0 LOP3.LUT R24, R5, 0x7ff00000, RZ, 0xc0, !PT ;  /* 0x7ff0000005188812 */ /* 0x000fe400078ec0ff */
[----:B------:R-:W-:-:S03]  /*0e80*/  @!P2 ISETP.GE.U32.AND P3, PT, R3, R14, PT ;  /* 0x0000000e0300a20c */ /* 0x000fc60003f66070 */
[----:B------:R-:W-:Y:S01]  /*0e90*/  VIADD R25, R24, 0xffffffff ;  /* 0xffffffff18197836 */ /* 0x000fe20000000000 */
[----:B------:R-:W-:-:S04]  /*0ea0*/  @!P2 SEL R15, R17, 0x63400000, !P3 ;  /* 0x63400000110fa807 */ /* 0x000fc80005800000 */
[----:B------:R-:W-:Y:S01]  /*0eb0*/  @!P2 LOP3.LUT R20, R15, 0x80000000, R9, 0xf8, !PT ;  /* 0x800000000f14a812 */ /* 0x000fe200078ef809 */
[----:B0-----:R-:W-:-:S03]  /*0ec0*/  DFMA R10, R12, -R4, 1 ;  /* 0x3ff000000c0a742b */ /* 0x001fc60000000804 */
[----:B------:R-:W-:Y:S01]  /*0ed0*/  @!P2 LOP3.LUT R21, R20, 0x100000, RZ, 0xfc, !PT ;  /* 0x001000001415a812 */ /* 0x000fe200078efcff */
[----:B------:R-:W-:-:S04]  /*0ee0*/  @!P2 IMAD.MOV.U32 R20, RZ, RZ, RZ ;  /* 0x000000ffff14a224 */ /* 0x000fc800078e00ff */
[----:B------:R-:W-:-:S08]  /*0ef0*/  DFMA R10, R10, R10, R10 ;  /* 0x0000000a0a0a722b */ /* 0x000fd0000000000a */
[----:B------:R-:W-:Y:S01]  /*0f00*/  DFMA R12, R12, R10, R12 ;  /* 0x0000000a0c0c722b */ /* 0x000fe2000000000c */
[----:B------:R-:W-:Y:S01]  /*0f10*/  SEL R11, R17, 0x63400000, !P1 ;  /* 0x63400000110b7807 */ /* 0x000fe20004800000 */
[----:B------:R-:W-:-:S03]  /*0f20*/  IMAD.MOV.U32 R10, RZ, RZ, R8 ;  /* 0x000000ffff0a7224 */ /* 0x000fc600078e0008 */
[----:B------:R-:W-:-:S03]  /*0f30*/  LOP3.LUT R11, R11, 0x800fffff, R9, 0xf8, !PT ;  /* 0x800fffff0b0b7812 */ /* 0x000fc600078ef809 */
[----:B------:R-:W-:-:S03]  /*0f40*/  DFMA R14, R12, -R4, 1 ;  /* 0x3ff000000c0e742b */ /* 0x000fc60000000804 */
[----:B------:R-:W-:-:S05]  /*0f50*/  @!P2 DFMA R10, R10, 2, -R20 ;  /* 0x400000000a0aa82b */ /* 0x000fca0000000814 */
[----:B------:R-:W-:-:S05]  /*0f60*/  DFMA R14, R12, R14, R12 ;  /* 0x0000000e0c0e722b */ /* 0x000fca000000000c */
[----:B------:R-:W-:-:S03]  /*0f70*/  @!P2 LOP3.LUT R19, R11, 0x7ff00000, RZ, 0xc0, !PT ;  /* 0x7ff000000b13a812 */ /* 0x000fc600078ec0ff */
[----:B------:R-:W-:Y:S02]  /*0f80*/  DMUL R12, R14, R10 ;  /* 0x0000000a0e0c7228 */ /* 0x000fe40000000000 */
[----:B------:R-:W-:-:S05]  /*0f90*/  VIADD R23, R19, 0xffffffff ;  /* 0xffffffff13177836 */ /* 0x000fca0000000000 */
[----:B------:R-:W-:Y:S01]  /*0fa0*/  ISETP.GT.U32.AND P0, PT, R23, 0x7feffffe, PT ;  /* 0x7feffffe1700780c */ /* 0x000fe20003f04070 */
[----:B------:R-:W-:-:S03]  /*0fb0*/  DFMA R20, R12, -R4, R10 ;  /* 0x800000040c14722b */ /* 0x000fc6000000000a */
[----:B------:R-:W-:-:S05]  /*0fc0*/  ISETP.GT.U32.OR P0, PT, R25, 0x7feffffe, P0 ;  /* 0x7feffffe1900780c */ /* 0x000fca0000704470 */
[----:B------:R-:W-:-:S08]  /*0fd0*/  DFMA R20, R14, R20, R12 ;  /* 0x000000140e14722b */ /* 0x000fd0000000000c */
[----:B------:R-:W-:Y:S05]  /*0fe0*/  @P0 BRA `(.L_x_16) ;  /* 0x00000000006c0947 */ /* 0x000fea0003800000 */
[----:B------:R-:W-:-:S04]  /*0ff0*/  LOP3.LUT R12, R7, 0x7ff00000, RZ, 0xc0, !PT ;  /* 0x7ff00000070c7812 */ /* 0x000fc800078ec0ff */
[CC--:B------:R-:W-:Y:S02]  /*1000*/  VIADDMNMX R8, R3.reuse, -R12.reuse, 0xb9600000, !PT ;  /* 0xb960000003087446 */ /* 0x0c0fe4000780090c */
[----:B------:R-:W-:Y:S02]  /*1010*/  ISETP.GE.U32.AND P0, PT, R3, R12, PT ;  /* 0x0000000c0300720c */ /* 0x000fe40003f06070 */
[----:B------:R-:W-:Y:S02]  /*1020*/  VIMNMX R8, PT, PT, R8, 0x46a00000, PT ;  /* 0x46a0000008087848 */ /* 0x000fe40003fe0100 */
[----:B------:R-:W-:-:S05]  /*1030*/  SEL R3, R17, 0x63400000, !P0 ;  /* 0x6340000011037807 */ /* 0x000fca0004000000 */
[----:B------:R-:W-:Y:S02]  /*1040*/  IMAD.IADD R3, R8, 0x1, -R3 ;  /* 0x0000000108037824 */ /* 0x000fe400078e0a03 */
[----:B------:R-:W-:-:S03]  /*1050*/  IMAD.MOV.U32 R8, RZ, RZ, RZ ;  /* 0x000000ffff087224 */ /* 0x000fc600078e00ff */
[----:B------:R-:W-:-:S06]  /*1060*/  IADD3 R9, PT, PT, R3, 0x7fe00000, RZ ;  /* 0x7fe0000003097810 */ /* 0x000fcc0007ffe0ff */
[----:B------:R-:W-:-:S10]  /*1070*/  DMUL R12, R20, R8 ;  /* 0x00000008140c7228 */ /* 0x000fd40000000000 */
[----:B------:R-:W-:-:S13]  /*1080*/  FSETP.GTU.AND P0, PT, |R13|, 1.469367938527859385e-39, PT ;  /* 0x001000000d00780b */ /* 0x000fda0003f0c200 */
[----:B------:R-:W-:Y:S05]  /*1090*/  @P0 BRA `(.L_x_17) ;  /* 0x0000000000940947 */ /* 0x000fea0003800000 */
[----:B------:R-:W-:Y:S01]  /*10a0*/  DFMA R4, R20, -R4, R10 ;  /* 0x800000041404722b */ /* 0x000fe2000000000a */
[----:B------:R-:W-:-:S09]  /*10b0*/  IMAD.MOV.U32 R8, RZ, RZ, RZ ;  /* 0x000000ffff087224 */ /* 0x000fd200078e00ff */
[C---:B------:R-:W-:Y:S02]  /*10c0*/  FSETP.NEU.AND P0, PT, R5.reuse, RZ, PT ;  /* 0x000000ff0500720b */ /* 0x040fe40003f0d000 */
[----:B------:R-:W-:-:S04]  /*10d0*/  LOP3.LUT R7, R5, 0x80000000, R7, 0x48, !PT ;  /* 0x8000000005077812 */ /* 0x000fc800078e4807 */
[----:B------:R-:W-:-:S07]  /*10e0*/  LOP3.LUT R9, R7, R9, RZ, 0xfc, !PT ;  /* 0x0000000907097212 */ /* 0x000fce00078efcff */
[----:B------:R-:W-:Y:S05]  /*10f0*/  @!P0 BRA `(.L_x_17) ;  /* 0x00000000007c8947 */ /* 0x000fea0003800000 */
[----:B------:R-:W-:Y:S01]  /*1100*/  IMAD.MOV R5, RZ, RZ, -R3 ;  /* 0x000000ffff057224 */ /* 0x000fe200078e0a03 */
[----:B------:R-:W-:Y:S01]  /*1110*/  DMUL.RP R8, R20, R8 ;  /* 0x0000000814087228 */ /* 0x000fe20000008000 */
[----:B------:R-:W-:Y:S01]  /*1120*/  IMAD.MOV.U32 R4, RZ, RZ, RZ ;  /* 0x000000ffff047224 */ /* 0x000fe200078e00ff */
[----:B------:R-:W-:-:S05]  /*1130*/  IADD3 R3, PT, PT, -R3, -0x43300000, RZ ;  /* 0xbcd0000003037810 */ /* 0x000fca0007ffe1ff */
[----:B------:R-:W-:-:S03]  /*1140*/  DFMA R4, R12, -R4, R20 ;  /* 0x800000040c04722b */ /* 0x000fc60000000014 */
[----:B------:R-:W-:-:S07]  /*1150*/  LOP3.LUT R7, R9, R7, RZ, 0x3c, !PT ;  /* 0x0000000709077212 */ /* 0x000fce00078e3cff */
[----:B------:R-:W-:-:S04]  /*1160*/  FSETP.NEU.AND P0, PT, |R5|, R3, PT ;  /* 0x000000030500720b */ /* 0x000fc80003f0d200 */
[----:B------:R-:W-:Y:S02]  /*1170*/  FSEL R12, R8, R12, !P0 ;  /* 0x0000000c080c7208 */ /* 0x000fe40004000000 */
[----:B------:R-:W-:Y:S01]  /*1180*/  FSEL R13, R7, R13, !P0 ;  /* 0x0000000d070d7208 */ /* 0x000fe20004000000 */
[----:B------:R-:W-:Y:S06]  /*1190*/  BRA `(.L_x_17) ;  /* 0x0000000000547947 */ /* 0x000fec0003800000 */
.L_x_16:
[----:B------:R-:W-:-:S14]  /*11a0*/  DSETP.NAN.AND P0, PT, R8, R8, PT ;  /* 0x000000080800722a */ /* 0x000fdc0003f08000 */
[----:B------:R-:W-:Y:S05]  /*11b0*/  @P0 BRA `(.L_x_18) ;  /* 0x0000000000440947 */ /* 0x000fea0003800000 */
[----:B------:R-:W-:-:S14]  /*11c0*/  DSETP.NAN.AND P0, PT, R6, R6, PT ;  /* 0x000000060600722a */ /* 0x000fdc0003f08000 */
[----:B------:R-:W-:Y:S05]  /*11d0*/  @P0 BRA `(.L_x_19) ;  /* 0x0000000000300947 */ /* 0x000fea0003800000 */
[----:B------:R-:W-:Y:S01]  /*11e0*/  ISETP.NE.AND P0, PT, R19, R24, PT ;  /* 0x000000181300720c */ /* 0x000fe20003f05270 */
[----:B------:R-:W-:Y:S02]  /*11f0*/  IMAD.MOV.U32 R12, RZ, RZ, 0x0 ;  /* 0x00000000ff0c7424 */ /* 0x000fe400078e00ff */
[----:B------:R-:W-:-:S10]  /*1200*/  IMAD.MOV.U32 R13, RZ, RZ, -0x80000 ;  /* 0xfff80000ff0d7424 */ /* 0x000fd400078e00ff */
[----:B------:R-:W-:Y:S05]  /*1210*/  @!P0 BRA `(.L_x_17) ;  /* 0x0000000000348947 */ /* 0x000fea0003800000 */
[----:B------:R-:W-:Y:S02]  /*1220*/  ISETP.NE.AND P0, PT, R19, 0x7ff00000, PT ;  /* 0x7ff000001300780c */ /* 0x000fe40003f05270 */
[----:B------:R-:W-:Y:S02]  /*1230*/  LOP3.LUT R13, R9, 0x80000000, R7, 0x48, !PT ;  /* 0x80000000090d7812 */ /* 0x000fe400078e4807 */
[----:B------:R-:W-:-:S13]  /*1240*/  ISETP.EQ.OR P0, PT, R24, RZ, !P0 ;  /* 0x000000ff1800720c */ /* 0x000fda0004702670 */
[----:B------:R-:W-:Y:S01]  /*1250*/  @P0 LOP3.LUT R3, R13, 0x7ff00000, RZ, 0xfc, !PT ;  /* 0x7ff000000d030812 */ /* 0x000fe200078efcff */
[----:B------:R-:W-:Y:S01]  /*1260*/  @!P0 IMAD.MOV.U32 R12, RZ, RZ, RZ ;  /* 0x000000ffff0c8224 */ /* 0x000fe200078e00ff */
[----:B------:R-:W-:-:S03]  /*1270*/  @P0 MOV R12, RZ ;  /* 0x000000ff000c0202 */ /* 0x000fc60000000f00 */
[----:B------:R-:W-:Y:S01]  /*1280*/  @P0 IMAD.MOV.U32 R13, RZ, RZ, R3 ;  /* 0x000000ffff0d0224 */ /* 0x000fe200078e0003 */
[----:B------:R-:W-:Y:S06]  /*1290*/  BRA `(.L_x_17) ;  /* 0x0000000000147947 */ /* 0x000fec0003800000 */
.L_x_19:
[----:B------:R-:W-:Y:S01]  /*12a0*/  LOP3.LUT R13, R7, 0x80000, RZ, 0xfc, !PT ;  /* 0x00080000070d7812 */ /* 0x000fe200078efcff */
[----:B------:R-:W-:Y:S01]  /*12b0*/  IMAD.MOV.U32 R12, RZ, RZ, R6 ;  /* 0x000000ffff0c7224 */ /* 0x000fe200078e0006 */
[----:B------:R-:W-:Y:S06]  /*12c0*/  BRA `(.L_x_17) ;  /* 0x0000000000087947 */ /* 0x000fec0003800000 */
.L_x_18:
[----:B------:R-:W-:Y:S01]  /*12d0*/  LOP3.LUT R13, R9, 0x80000, RZ, 0xfc, !PT ;  /* 0x00080000090d7812 */ /* 0x000fe200078efcff */
[----:B------:R-:W-:-:S07]  /*12e0*/  IMAD.MOV.U32 R12, RZ, RZ, R8 ;  /* 0x000000ffff0c7224 */ /* 0x000fce00078e0008 */
.L_x_17:
[----:B------:R-:W-:Y:S05]  /*12f0*/  BSYNC.RECONVERGENT B1 ;  /* 0x0000000000017941 */ /* 0x000fea0003800200 */
.L_x_15:
[----:B------:R-:W-:Y:S02]  /*1300*/  IMAD.MOV.U32 R23, RZ, RZ, 0x0 ;  /* 0x00000000ff177424 */ /* 0x000fe400078e00ff */
[----:B------:R-:W-:Y:S02]  /*1310*/  IMAD.MOV.U32 R8, RZ, RZ, R12 ;  /* 0x000000ffff087224 */ /* 0x000fe400078e000c */
[----:B------:R-:W-:Y:S01]  /*1320*/  IMAD.MOV.U32 R9, RZ, RZ, R13 ;  /* 0x000000ffff097224 */ /* 0x000fe200078e000d */
[----:B------:R-:W-:Y:S06]  /*1330*/  RET.REL.NODEC R22 `(_Z10matrixMeltPhS_S_iiiiPKf) ;  /* 0xffffffec16307950 */ /* 0x000fec0003c3ffff */
.L_x_20:
[----:B------:R-:W-:-:S00]  /*1340*/  BRA `(.L_x_20) ;  /* 0xfffffffc00fc7947 */ /* 0x000fc0000383ffff */
[----:B------:R-:W-:-:S00]  /*1350*/  NOP ;  /* 0x0000000000007918 */ /* 0x000fc00000000000 */
        /* <DEDUP_REMOVED lines=10> */
.L_x_21:


//--------------------- .nv.global.init           --------------------------
	.section	.nv.global.init,"aw",@progbits
.nv.global.init:
	.type		$str$1,@object
	.size		$str$1,($str - $str$1)
$str$1:
        /*0000*/ 	.byte	0x0a, 0x00
	.type		$str,@object
	.size		$str,($str$2 - $str)
$str:
        /*0002*/ 	.byte	0x25, 0x66, 0x20, 0x00
	.type		$str$2,@object
	.size		$str$2,(.L_2 - $str$2)
$str$2:
        /*0006*/ 	.byte	0x61, 0x6c, 0x70, 0x68, 0x61, 0x5b, 0x25, 0x64, 0x5d, 0x20, 0x69, 0x73, 0x20, 0x25, 0x66, 0x2c
        /*0016*/ 	.byte	0x20, 0x69, 0x6e, 0x64, 0x65, 0x78, 0x20, 0x69, 0x6e, 0x20, 0x6d, 0x61, 0x74, 0x20, 0x69, 0x73
        /*0026*/ 	.byte	0x20, 0x25, 0x64, 0x0a, 0x00
.L_2:


//--------------------- .nv.shared.reserved.0     --------------------------
	.section	.nv.shared.reserved.0,"aw",@nobits
	.weak		__nv_reservedSMEM_offset_0_alias
	.size		__nv_reservedSMEM_offset_0_alias, 0, 64
	.other		__nv_reservedSMEM_offset_0_alias,@"STO_CUDA_RESERVED_SHARED STV_DEFAULT"
__nv_reservedSMEM_offset_0_alias:
	.zero		0
	.zero		64


//--------------------- .nv.constant0._Z10matrixMeltPhS_S_iiiiPKf --------------------------
	.section	.nv.constant0._Z10matrixMeltPhS_S_iiiiPKf,"a",@progbits
	.sectionflags	@""
	.align	4
.nv.constant0._Z10matrixMeltPhS_S_iiiiPKf:
	.zero		944


//--------------------- SYMBOLS --------------------------

	.type		.nv.reservedSmem.offset0,@object
	.size		.nv.reservedSmem.offset0,0x4
	.type		vprintf,@function
